//
// Generated by NVIDIA NVVM Compiler
//
// Compiler Build ID: CL-36424714
// Cuda compilation tools, release 13.0, V13.0.88
// Based on NVVM 20.0.0
//

.version 9.0
.target sm_100
.address_size 64

	// .globl	_Z12matMulKernelPfS_S_iii
.extern .func __assertfail
(
	.param .b64 __assertfail_param_0,
	.param .b64 __assertfail_param_1,
	.param .b32 __assertfail_param_2,
	.param .b64 __assertfail_param_3,
	.param .b64 __assertfail_param_4
)
;
.global .align 1 .b8 __unnamed_1[60] = {118, 111, 105, 100, 32, 109, 97, 116, 77, 117, 108, 75, 101, 114, 110, 101, 108, 40, 102, 108, 111, 97, 116, 32, 42, 44, 32, 102, 108, 111, 97, 116, 32, 42, 44, 32, 102, 108, 111, 97, 116, 32, 42, 44, 32, 105, 110, 116, 44, 32, 105, 110, 116, 44, 32, 105, 110, 116, 41};
.global .align 1 .b8 $str[45] = {111, 117, 116, 112, 117, 116, 115, 80, 101, 114, 66, 108, 111, 99, 107, 47, 111, 117, 116, 112, 117, 116, 115, 80, 101, 114, 84, 105, 108, 101, 32, 61, 61, 32, 98, 108, 111, 99, 107, 68, 105, 109, 46, 120};
.global .align 1 .b8 $str$1[27] = {47, 116, 109, 112, 47, 115, 97, 115, 115, 95, 99, 117, 95, 106, 118, 53, 101, 105, 48, 114, 53, 47, 107, 46, 99, 117};
.extern .shared .align 16 .b8 shMem[];

.visible .entry _Z12matMulKernelPfS_S_iii(
	.param .u64 .ptr .align 1 _Z12matMulKernelPfS_S_iii_param_0,
	.param .u64 .ptr .align 1 _Z12matMulKernelPfS_S_iii_param_1,
	.param .u64 .ptr .align 1 _Z12matMulKernelPfS_S_iii_param_2,
	.param .u32 _Z12matMulKernelPfS_S_iii_param_3,
	.param .u32 _Z12matMulKernelPfS_S_iii_param_4,
	.param .u32 _Z12matMulKernelPfS_S_iii_param_5
)
.maxntid 256
.minnctapersm 1
{
	.reg .pred 	%p<5>;
	.reg .b16 	%rs<4>;
	.reg .b32 	%r<65>;
	.reg .b32 	%f<155>;
	.reg .b64 	%rd<45>;

	ld.param.u64 	%rd7, [_Z12matMulKernelPfS_S_iii_param_0];
	ld.param.u64 	%rd8, [_Z12matMulKernelPfS_S_iii_param_1];
	ld.param.u64 	%rd9, [_Z12matMulKernelPfS_S_iii_param_2];
	ld.param.u32 	%r19, [_Z12matMulKernelPfS_S_iii_param_4];
	ld.param.u32 	%r20, [_Z12matMulKernelPfS_S_iii_param_5];
	mov.u32 	%r1, %tid.x;
	shr.u32 	%r2, %r1, 2;
	and.b32  	%r3, %r1, 3;
	mov.u32 	%r21, %ntid.x;
	setp.eq.s32 	%p1, %r21, 256;
	@%p1 bra 	$L__BB0_2;
	mov.u64 	%rd10, $str;
	cvta.global.u64 	%rd11, %rd10;
	mov.u64 	%rd12, $str$1;
	cvta.global.u64 	%rd13, %rd12;
	mov.u64 	%rd14, __unnamed_1;
	cvta.global.u64 	%rd15, %rd14;
	{ // callseq 0, 0
	.param .b64 param0;
	st.param.b64 	[param0], %rd11;
	.param .b64 param1;
	st.param.b64 	[param1], %rd13;
	.param .b32 param2;
	st.param.b32 	[param2], 188;
	.param .b64 param3;
	st.param.b64 	[param3], %rd15;
	.param .b64 param4;
	st.param.b64 	[param4], 1;
	call.uni 
	__assertfail, 
	(
	param0, 
	param1, 
	param2, 
	param3, 
	param4
	);
	} // callseq 0
$L__BB0_2:
	and.b32  	%r4, %r2, 7;
	mov.u32 	%r22, %ctaid.y;
	shl.b32 	%r23, %r22, 6;
	mul.lo.s32 	%r24, %r19, %r23;
	cvta.to.global.u64 	%rd16, %rd7;
	mul.wide.u32 	%rd17, %r24, 4;
	add.s64 	%rd43, %rd16, %rd17;
	mov.u32 	%r25, %ctaid.x;
	shl.b32 	%r26, %r25, 6;
	cvta.to.global.u64 	%rd18, %rd8;
	mul.wide.u32 	%rd19, %r26, 4;
	add.s64 	%rd44, %rd18, %rd19;
	and.b32  	%r27, %r2, 32;
	or.b32  	%r28, %r23, %r27;
	shr.u32 	%r29, %r1, 1;
	and.b32  	%r30, %r29, 48;
	or.b32  	%r31, %r30, %r26;
	mad.lo.s32 	%r5, %r20, %r28, %r31;
	setp.lt.s32 	%p2, %r19, 1;
	mov.f32 	%f123, 0f00000000;
	mov.f32 	%f124, %f123;
	mov.f32 	%f125, %f123;
	mov.f32 	%f126, %f123;
	mov.f32 	%f127, %f123;
	mov.f32 	%f128, %f123;
	mov.f32 	%f129, %f123;
	mov.f32 	%f130, %f123;
	mov.f32 	%f131, %f123;
	mov.f32 	%f132, %f123;
	mov.f32 	%f133, %f123;
	mov.f32 	%f134, %f123;
	mov.f32 	%f135, %f123;
	mov.f32 	%f136, %f123;
	mov.f32 	%f137, %f123;
	mov.f32 	%f138, %f123;
	@%p2 bra 	$L__BB0_7;
	shr.u32 	%r33, %r1, 4;
	shl.b32 	%r34, %r3, 2;
	mad.lo.s32 	%r6, %r19, %r2, %r34;
	shl.b32 	%r35, %r2, 2;
	shl.b32 	%r36, %r3, 10;
	or.b32  	%r37, %r36, %r35;
	mov.u32 	%r38, shMem;
	add.s32 	%r7, %r38, %r37;
	shl.b32 	%r39, %r1, 2;
	and.b32  	%r40, %r39, 60;
	shl.b32 	%r41, %r1, 4;
	and.b32  	%r42, %r41, 240;
	shl.b32 	%r43, %r33, 8;
	or.b32  	%r44, %r43, %r42;
	add.s32 	%r45, %r38, %r44;
	add.s32 	%r8, %r45, 4096;
	mad.lo.s32 	%r9, %r20, %r33, %r40;
	shl.b32 	%r10, %r20, 4;
	and.b32  	%r46, %r1, 128;
	shl.b32 	%r47, %r4, 4;
	or.b32  	%r48, %r46, %r47;
	add.s32 	%r49, %r48, %r38;
	add.s32 	%r11, %r49, 256;
	cvt.u16.u32 	%rs1, %r1;
	shr.u16 	%rs2, %rs1, 5;
	and.b16  	%rs3, %rs2, 3;
	mul.wide.u16 	%r50, %rs3, 64;
	shl.b32 	%r51, %r3, 4;
	or.b32  	%r52, %r50, %r51;
	add.s32 	%r12, %r38, %r52;
	mov.b32 	%r62, 0;
	mov.f32 	%f123, 0f00000000;
	mul.wide.u32 	%rd20, %r6, 4;
	mul.wide.s32 	%rd22, %r9, 4;
	mul.wide.s32 	%rd24, %r10, 4;
$L__BB0_4:
	add.s64 	%rd21, %rd43, %rd20;
	ld.global.v4.f32 	{%f67, %f68, %f69, %f70}, [%rd21];
	st.shared.f32 	[%r7], %f67;
	st.shared.f32 	[%r7+256], %f68;
	st.shared.f32 	[%r7+512], %f69;
	st.shared.f32 	[%r7+768], %f70;
	add.s64 	%rd23, %rd44, %rd22;
	ld.global.v4.f32 	{%f71, %f72, %f73, %f74}, [%rd23];
	st.shared.v4.f32 	[%r8], {%f71, %f72, %f73, %f74};
	bar.sync 	0;
	mov.b32 	%r64, 4096;
	mov.u32 	%r63, %r11;
$L__BB0_5:
	ld.shared.v4.f32 	{%f75, %f76, %f77, %f78}, [%r63+-256];
	add.s32 	%r54, %r12, %r64;
	ld.shared.v4.f32 	{%f79, %f80, %f81, %f82}, [%r54];
	fma.rn.f32 	%f83, %f75, %f79, %f138;
	fma.rn.f32 	%f84, %f75, %f80, %f137;
	fma.rn.f32 	%f85, %f75, %f81, %f136;
	fma.rn.f32 	%f86, %f75, %f82, %f135;
	fma.rn.f32 	%f87, %f76, %f79, %f134;
	fma.rn.f32 	%f88, %f76, %f80, %f133;
	fma.rn.f32 	%f89, %f76, %f81, %f132;
	fma.rn.f32 	%f90, %f76, %f82, %f131;
	fma.rn.f32 	%f91, %f77, %f79, %f130;
	fma.rn.f32 	%f92, %f77, %f80, %f129;
	fma.rn.f32 	%f93, %f77, %f81, %f128;
	fma.rn.f32 	%f94, %f77, %f82, %f127;
	fma.rn.f32 	%f95, %f78, %f79, %f126;
	fma.rn.f32 	%f96, %f78, %f80, %f125;
	fma.rn.f32 	%f97, %f78, %f81, %f124;
	fma.rn.f32 	%f98, %f78, %f82, %f123;
	ld.shared.v4.f32 	{%f99, %f100, %f101, %f102}, [%r63];
	ld.shared.v4.f32 	{%f103, %f104, %f105, %f106}, [%r54+256];
	fma.rn.f32 	%f138, %f99, %f103, %f83;
	fma.rn.f32 	%f137, %f99, %f104, %f84;
	fma.rn.f32 	%f136, %f99, %f105, %f85;
	fma.rn.f32 	%f135, %f99, %f106, %f86;
	fma.rn.f32 	%f134, %f100, %f103, %f87;
	fma.rn.f32 	%f133, %f100, %f104, %f88;
	fma.rn.f32 	%f132, %f100, %f105, %f89;
	fma.rn.f32 	%f131, %f100, %f106, %f90;
	fma.rn.f32 	%f130, %f101, %f103, %f91;
	fma.rn.f32 	%f129, %f101, %f104, %f92;
	fma.rn.f32 	%f128, %f101, %f105, %f93;
	fma.rn.f32 	%f127, %f101, %f106, %f94;
	fma.rn.f32 	%f126, %f102, %f103, %f95;
	fma.rn.f32 	%f125, %f102, %f104, %f96;
	fma.rn.f32 	%f124, %f102, %f105, %f97;
	fma.rn.f32 	%f123, %f102, %f106, %f98;
	add.s32 	%r64, %r64, 512;
	add.s32 	%r63, %r63, 512;
	setp.ne.s32 	%p3, %r64, 8192;
	@%p3 bra 	$L__BB0_5;
	add.s64 	%rd43, %rd43, 64;
	add.s64 	%rd44, %rd44, %rd24;
	bar.sync 	0;
	add.s32 	%r62, %r62, 16;
	setp.lt.s32 	%p4, %r62, %r19;
	@%p4 bra 	$L__BB0_4;
$L__BB0_7:
	shl.b32 	%r55, %r3, 2;
	cvt.u64.u32 	%rd25, %r5;
	cvta.to.global.u64 	%rd26, %rd9;
	mul.lo.s32 	%r56, %r4, %r20;
	shl.b32 	%r57, %r56, 2;
	add.s32 	%r58, %r57, %r55;
	cvt.s64.s32 	%rd27, %r58;
	add.s64 	%rd28, %rd27, %rd25;
	shl.b64 	%rd29, %rd28, 2;
	add.s64 	%rd30, %rd26, %rd29;
	st.global.v4.f32 	[%rd30], {%f138, %f137, %f136, %f135};
	add.s32 	%r59, %r58, %r20;
	cvt.s64.s32 	%rd31, %r59;
	add.s64 	%rd32, %rd31, %rd25;
	shl.b64 	%rd33, %rd32, 2;
	add.s64 	%rd34, %rd26, %rd33;
	st.global.v4.f32 	[%rd34], {%f134, %f133, %f132, %f131};
	add.s32 	%r60, %r59, %r20;
	cvt.s64.s32 	%rd35, %r60;
	add.s64 	%rd36, %rd35, %rd25;
	shl.b64 	%rd37, %rd36, 2;
	add.s64 	%rd38, %rd26, %rd37;
	st.global.v4.f32 	[%rd38], {%f130, %f129, %f128, %f127};
	add.s32 	%r61, %r60, %r20;
	cvt.s64.s32 	%rd39, %r61;
	add.s64 	%rd40, %rd39, %rd25;
	shl.b64 	%rd41, %rd40, 2;
	add.s64 	%rd42, %rd26, %rd41;
	st.global.v4.f32 	[%rd42], {%f126, %f125, %f124, %f123};
	ret;

}


// ===== COMPILED SASS (sm_100) =====

	.target	sm_100

	.elftype	@"ET_EXEC"


//--------------------- .note.nv.tkinfo           --------------------------
	.section	.note.nv.tkinfo,"",@"SHT_NOTE"
	.sectionflags	@"SHF_NOTE_NV_TKINFO"
	.tkinfo
        /*0018*/ 	.word	0x00000002
        /*0030*/ 	.string	""
        /*0030*/ 	.string	"ptxas"
        /*0030*/ 	.string	"Cuda compilation tools, release 13.0, V13.0.88"
        /*0030*/ 	.string	"Build cuda_13.0.r13.0/compiler.36424714_0"
        /*0030*/ 	.string	"-arch sm_100 -m 64 "



//--------------------- .note.nv.cuinfo           --------------------------
	.section	.note.nv.cuinfo,"",@"SHT_NOTE"
	.sectionflags	@"SHF_NOTE_NV_CUINFO"
        /*0018*/ 	.short	0x0002
        /*001a*/ 	.short	0x0064
        /*001c*/ 	.short	0x0082
	.zero		2


//--------------------- .nv.info                  --------------------------
	.section	.nv.info,"",@"SHT_CUDA_INFO"
	.align	4


	//----- nvinfo : EIATTR_REGCOUNT
	.align		4
        /*0000*/ 	.byte	0x04, 0x2f
        /*0002*/ 	.short	(.L_4 - .L_3)
	.align		4
.L_3:
        /*0004*/ 	.word	index@(_Z12matMulKernelPfS_S_iii)
        /*0008*/ 	.word	0x00000047


	//----- nvinfo : EIATTR_FRAME_SIZE
	.align		4
.L_4:
        /*000c*/ 	.byte	0x04, 0x11
        /*000e*/ 	.short	(.L_6 - .L_5)
	.align		4
.L_5:
        /*0010*/ 	.word	index@(_Z12matMulKernelPfS_S_iii)
        /*0014*/ 	.word	0x00000000


	//----- nvinfo : EIATTR_MIN_STACK_SIZE
	.align		4
.L_6:
        /*0018*/ 	.byte	0x04, 0x12
        /*001a*/ 	.short	(.L_8 - .L_7)
	.align		4
.L_7:
        /*001c*/ 	.word	index@(_Z12matMulKernelPfS_S_iii)
        /*0020*/ 	.word	0x00000000
.L_8:


//--------------------- .nv.compat                --------------------------
	.section	.nv.compat,"",@"SHT_CUDA_COMPAT_INFO"
	.align	4
        /*0000*/ 	.byte	0x02, 0x09, 0x00, 0x00, 0x02, 0x02, 0x01, 0x00, 0x02, 0x05, 0x05, 0x00, 0x03, 0x07, 0x01, 0x01
        /*0010*/ 	.byte	0x02, 0x03, 0x00, 0x00, 0x02, 0x06, 0x01, 0x00, 0x04, 0x0b, 0x08, 0x00, 0x09, 0x00, 0x00, 0x00
        /*0020*/ 	.byte	0x00, 0x00, 0x00, 0x00


//--------------------- .nv.info._Z12matMulKernelPfS_S_iii --------------------------
	.section	.nv.info._Z12matMulKernelPfS_S_iii,"",@"SHT_CUDA_INFO"
	.sectionflags	@""
	.align	4


	//----- nvinfo : EIATTR_CUDA_API_VERSION
	.align		4
        /*0000*/ 	.byte	0x04, 0x37
        /*0002*/ 	.short	(.L_10 - .L_9)
.L_9:
        /*0004*/ 	.word	0x00000082


	//----- nvinfo : EIATTR_KPARAM_INFO
	.align		4
.L_10:
        /*0008*/ 	.byte	0x04, 0x17
        /*000a*/ 	.short	(.L_12 - .L_11)
.L_11:
        /*000c*/ 	.word	0x00000000
        /*0010*/ 	.short	0x0005
        /*0012*/ 	.short	0x0020
        /*0014*/ 	.byte	0x00, 0xf0, 0x11, 0x00


	//----- nvinfo : EIATTR_KPARAM_INFO
	.align		4
.L_12:
        /*0018*/ 	.byte	0x04, 0x17
        /*001a*/ 	.short	(.L_14 - .L_13)
.L_13:
        /*001c*/ 	.word	0x00000000
        /*0020*/ 	.short	0x0004
        /*0022*/ 	.short	0x001c
        /*0024*/ 	.byte	0x00, 0xf0, 0x11, 0x00


	//----- nvinfo : EIATTR_KPARAM_INFO
	.align		4
.L_14:
        /*0028*/ 	.byte	0x04, 0x17
        /*002a*/ 	.short	(.L_16 - .L_15)
.L_15:
        /*002c*/ 	.word	0x00000000
        /*0030*/ 	.short	0x0003
        /*0032*/ 	.short	0x0018
        /*0034*/ 	.byte	0x00, 0xf0, 0x11, 0x00


	//----- nvinfo : EIATTR_KPARAM_INFO
	.align		4
.L_16:
        /*0038*/ 	.byte	0x04, 0x17
        /*003a*/ 	.short	(.L_18 - .L_17)
.L_17:
        /*003c*/ 	.word	0x00000000
        /*0040*/ 	.short	0x0002
        /*0042*/ 	.short	0x0010
        /*0044*/ 	.byte	0x00, 0xf5, 0x21, 0x00


	//----- nvinfo : EIATTR_KPARAM_INFO
	.align		4
.L_18:
        /*0048*/ 	.byte	0x04, 0x17
        /*004a*/ 	.short	(.L_20 - .L_19)
.L_19:
        /*004c*/ 	.word	0x00000000
        /*0050*/ 	.short	0x0001
        /*0052*/ 	.short	0x0008
        /*0054*/ 	.byte	0x00, 0xf5, 0x21, 0x00


	//----- nvinfo : EIATTR_KPARAM_INFO
	.align		4
.L_20:
        /*0058*/ 	.byte	0x04, 0x17
        /*005a*/ 	.short	(.L_22 - .L_21)
.L_21:
        /*005c*/ 	.word	0x00000000
        /*0060*/ 	.short	0x0000
        /*0062*/ 	.short	0x0000
        /*0064*/ 	.byte	0x00, 0xf5, 0x21, 0x00


	//----- nvinfo : EIATTR_SPARSE_MMA_MASK
	.align		4
.L_22:
        /*0068*/ 	.byte	0x03, 0x50
        /*006a*/ 	.short	0x0000


	//----- nvinfo : EIATTR_MAXREG_COUNT
	.align		4
        /*006c*/ 	.byte	0x03, 0x1b
        /*006e*/ 	.short	0x00ff


	//----- nvinfo : EIATTR_NUM_BARRIERS
	.align		4
        /*0070*/ 	.byte	0x02, 0x4c
        /*0072*/ 	.byte	0x01
	.zero		1


	//----- nvinfo : EIATTR_EXTERNS
	.align		4
        /*0074*/ 	.byte	0x04, 0x0f
        /*0076*/ 	.short	(.L_24 - .L_23)


	//   ....[0]....
	.align		4
.L_23:
        /*0078*/ 	.word	index@(__assertfail)


	//----- nvinfo : EIATTR_MERCURY_ISA_VERSION
	.align		4
.L_24:
        /*007c*/ 	.byte	0x03, 0x5f
        /*007e*/ 	.short	0x0101


	//----- nvinfo : EIATTR_VRC_CTA_INIT_COUNT
	.align		4
        /*0080*/ 	.byte	0x02, 0x4a
	.zero		1
	.zero		1


	//----- nvinfo : EIATTR_SYSCALL_OFFSETS
	.align		4
        /*0084*/ 	.byte	0x04, 0x46
        /*0086*/ 	.short	(.L_26 - .L_25)


	//   ....[0]....
.L_25:
        /*0088*/ 	.word	0x00000170


	//----- nvinfo : EIATTR_EXIT_INSTR_OFFSETS
	.align		4
.L_26:
        /*008c*/ 	.byte	0x04, 0x1c
        /*008e*/ 	.short	(.L_28 - .L_27)


	//   ....[0]....
.L_27:
        /*0090*/ 	.word	0x000019d0


	//----- nvinfo : EIATTR_MAX_THREADS
	.align		4
.L_28:
        /*0094*/ 	.byte	0x04, 0x05
        /*0096*/ 	.short	(.L_30 - .L_29)
.L_29:
        /*0098*/ 	.word	0x00000100
        /*009c*/ 	.word	0x00000001
        /*00a0*/ 	.word	0x00000001


	//----- nvinfo : EIATTR_CBANK_PARAM_SIZE
	.align		4
.L_30:
        /*00a4*/ 	.byte	0x03, 0x19
        /*00a6*/ 	.short	0x0024


	//----- nvinfo : EIATTR_PARAM_CBANK
	.align		4
        /*00a8*/ 	.byte	0x04, 0x0a
        /*00aa*/ 	.short	(.L_32 - .L_31)
	.align		4
.L_31:
        /*00ac*/ 	.word	index@(.nv.constant0._Z12matMulKernelPfS_S_iii)
        /*00b0*/ 	.short	0x0380
        /*00b2*/ 	.short	0x0024


	//----- nvinfo : EIATTR_SW_WAR
	.align		4
.L_32:
        /*00b4*/ 	.byte	0x04, 0x36
        /*00b6*/ 	.short	(.L_34 - .L_33)
.L_33:
        /*00b8*/ 	.word	0x00000008
.L_34:


//--------------------- .nv.callgraph             --------------------------
	.section	.nv.callgraph,"",@"SHT_CUDA_CALLGRAPH"
	.align	4
	.sectionentsize	8
	.align		4
        /*0000*/ 	.word	0x00000000
	.align		4
        /*0004*/ 	.word	0xffffffff
	.align		4
        /*0008*/ 	.word	index@(_Z12matMulKernelPfS_S_iii)
	.align		4
        /*000c*/ 	.word	index@(__assertfail)
	.align		4
        /*0010*/ 	.word	0x00000000
	.align		4
        /*0014*/ 	.word	0xfffffffe
	.align		4
        /*0018*/ 	.word	0x00000000
	.align		4
        /*001c*/ 	.word	0xfffffffd
	.align		4
        /*0020*/ 	.word	0x00000000
	.align		4
        /*0024*/ 	.word	0xfffffffc


//--------------------- .nv.constant4             --------------------------
	.section	.nv.constant4,"a",@progbits
	.align	8
	.align		8
.nv.constant4:
        /*0000*/ 	.dword	__assertfail
	.align		8
        /*0008*/ 	.dword	__unnamed_1
	.align		8
        /*0010*/ 	.dword	$str
	.align		8
        /*0018*/ 	.dword	$str$1


//--------------------- .text._Z12matMulKernelPfS_S_iii --------------------------
	.section	.text._Z12matMulKernelPfS_S_iii,"ax",@progbits
	.align	128
        .global         _Z12matMulKernelPfS_S_iii
        .type           _Z12matMulKernelPfS_S_iii,@function
        .size           _Z12matMulKernelPfS_S_iii,(.L_x_4 - _Z12matMulKernelPfS_S_iii)
        .other          _Z12matMulKernelPfS_S_iii,@"STO_CUDA_ENTRY STV_DEFAULT"
_Z12matMulKernelPfS_S_iii:
.text._Z12matMulKernelPfS_S_iii:
[----:B------:R-:W0:Y:S01]  /*0000*/  LDC R1, c[0x0][0x37c] ;  /* 0x0000df00ff017b82 */ /* 0x000e220000000800 */
[----:B------:R-:W1:Y:S01]  /*0010*/  S2R R16, SR_TID.X ;  /* 0x0000000000107919 */ /* 0x000e620000002100 */
[----:B------:R-:W2:Y:S01]  /*0020*/  LDCU UR4, c[0x0][0x360] ;  /* 0x00006c00ff0477ac */ /* 0x000ea20008000800 */
[----:B------:R-:W3:Y:S01]  /*0030*/  LDCU.64 UR36, c[0x0][0x358] ;  /* 0x00006b00ff2477ac */ /* 0x000ee20008000a00 */
[----:B--2---:R-:W-:Y:S01]  /*0040*/  UISETP.NE.AND UP0, UPT, UR4, 0x100, UPT ;  /* 0x000001000400788c */ /* 0x004fe2000bf05270 */
[----:B-1----:R-:W-:Y:S02]  /*0050*/  SHF.R.U32.HI R2, RZ, 0x2, R16 ;  /* 0x00000002ff027819 */ /* 0x002fe40000011610 */
[----:B------:R-:W-:-:S06]  /*0060*/  LOP3.LUT R17, R16, 0x3, RZ, 0xc0, !PT ;  /* 0x0000000310117812 */ /* 0x000fcc00078ec0ff */
[----:B---3--:R-:W-:Y:S05]  /*0070*/  BRA.U !UP0, `(.L_x_0) ;  /* 0x0000000108407547 */ /* 0x008fea000b800000 */
[----:B------:R-:W-:Y:S01]  /*0080*/  MOV R0, 0x0 ;  /* 0x0000000000007802 */ /* 0x000fe20000000f00 */
[----:B------:R-:W1:Y:S01]  /*0090*/  LDCU.64 UR4, c[0x4][0x10] ;  /* 0x01000200ff0477ac */ /* 0x000e620008000a00 */
[----:B------:R-:W-:Y:S01]  /*00a0*/  HFMA2 R8, -RZ, RZ, 0, 1.12056732177734375e-05 ;  /* 0x000000bcff087431 */ /* 0x000fe200000001ff */
[----:B------:R-:W-:Y:S01]  /*00b0*/  MOV R12, 0x1 ;  /* 0x00000001000c7802 */ /* 0x000fe20000000f00 */
[----:B------:R2:W3:Y:S01]  /*00c0*/  LDC.64 R14, c[0x4][R0] ;  /* 0x01000000000e7b82 */ /* 0x0004e20000000a00 */
[----:B------:R-:W4:Y:S01]  /*00d0*/  LDCU.64 UR6, c[0x4][0x18] ;  /* 0x01000300ff0677ac */ /* 0x000f220008000a00 */
[----:B------:R-:W-:Y:S01]  /*00e0*/  HFMA2 R13, -RZ, RZ, 0, 0 ;  /* 0x00000000ff0d7431 */ /* 0x000fe200000001ff */
[----:B------:R-:W5:Y:S01]  /*00f0*/  LDCU.64 UR8, c[0x4][0x8] ;  /* 0x01000100ff0877ac */ /* 0x000f620008000a00 */
[----:B-1----:R-:W-:Y:S02]  /*0100*/  MOV R4, UR4 ;  /* 0x0000000400047c02 */ /* 0x002fe40008000f00 */
[----:B------:R-:W-:-:S02]  /*0110*/  MOV R5, UR5 ;  /* 0x0000000500057c02 */ /* 0x000fc40008000f00 */
[----:B----4-:R-:W-:Y:S02]  /*0120*/  MOV R6, UR6 ;  /* 0x0000000600067c02 */ /* 0x010fe40008000f00 */
[----:B------:R-:W-:Y:S02]  /*0130*/  MOV R7, UR7 ;  /* 0x0000000700077c02 */ /* 0x000fe40008000f00 */
[----:B-----5:R-:W-:Y:S02]  /*0140*/  MOV R10, UR8 ;  /* 0x00000008000a7c02 */ /* 0x020fe40008000f00 */
[----:B--2---:R-:W-:-:S07]  /*0150*/  MOV R11, UR9 ;  /* 0x00000009000b7c02 */ /* 0x004fce0008000f00 */
[----:B------:R-:W-:-:S07]  /*0160*/  LEPC R20, `(.L_x_0) ;  /* 0x000000001014794e */ /* 0x000fce0000000000 */
[----:B0--3--:R-:W-:Y:S05]  /*0170*/  CALL.ABS.NOINC R14 ;  /* 0x000000000e007343 */ /* 0x009fea0003c00000 */
.L_x_0:
[----:B------:R-:W1:Y:S01]  /*0180*/  S2R R65, SR_CTAID.Y ;  /* 0x0000000000417919 */ /* 0x000e620000002600 */
[----:B------:R-:W2:Y:S01]  /*0190*/  LDC R3, c[0x0][0x39c] ;  /* 0x0000e700ff037b82 */ /* 0x000ea20000000800 */
[----:B------:R-:W-:Y:S02]  /*01a0*/  LOP3.LUT R8, R2, 0x7, RZ, 0xc0, !PT ;  /* 0x0000000702087812 */ /* 0x000fe400078ec0ff */
[----:B------:R-:W-:Y:S01]  /*01b0*/  CS2R R14, SRZ ;  /* 0x00000000000e7805 */ /* 0x000fe2000001ff00 */
[----:B------:R-:W3:Y:S01]  /*01c0*/  S2R R64, SR_CTAID.X ;  /* 0x0000000000407919 */ /* 0x000ee20000002500 */
[----:B------:R-:W-:Y:S02]  /*01d0*/  SHF.R.U32.HI R63, RZ, 0x1, R16 ;  /* 0x00000001ff3f7819 */ /* 0x000fe40000011610 */
[----:B------:R-:W-:Y:S02]  /*01e0*/  CS2R R12, SRZ ;  /* 0x00000000000c7805 */ /* 0x000fe4000001ff00 */
[----:B------:R-:W-:-:S02]  /*01f0*/  CS2R R38, SRZ ;  /* 0x0000000000267805 */ /* 0x000fc4000001ff00 */
[----:B------:R-:W-:Y:S01]  /*0200*/  CS2R R36, SRZ ;  /* 0x0000000000247805 */ /* 0x000fe2000001ff00 */
[----:B------:R-:W4:Y:S01]  /*0210*/  LDC.64 R6, c[0x0][0x380] ;  /* 0x0000e000ff067b82 */ /* 0x000f220000000a00 */
[----:B------:R-:W-:Y:S02]  /*0220*/  CS2R R42, SRZ ;  /* 0x00000000002a7805 */ /* 0x000fe4000001ff00 */
[----:B------:R-:W-:Y:S02]  /*0230*/  CS2R R40, SRZ ;  /* 0x0000000000287805 */ /* 0x000fe4000001ff00 */
[----:B------:R-:W-:Y:S02]  /*0240*/  CS2R R46, SRZ ;  /* 0x00000000002e7805 */ /* 0x000fe4000001ff00 */
[----:B------:R-:W-:Y:S01]  /*0250*/  CS2R R44, SRZ ;  /* 0x00000000002c7805 */ /* 0x000fe2000001ff00 */
[----:B------:R-:W5:Y:S08]  /*0260*/  LDC R0, c[0x0][0x3a0] ;  /* 0x0000e800ff007b82 */ /* 0x000f700000000800 */
[----:B------:R-:W0:Y:S01]  /*0270*/  LDC.64 R66, c[0x0][0x388] ;  /* 0x0000e200ff427b82 */ /* 0x000e220000000a00 */
[----:B--2---:R-:W-:-:S02]  /*0280*/  ISETP.GE.AND P0, PT, R3, 0x1, PT ;  /* 0x000000010300780c */ /* 0x004fc40003f06270 */
[----:B-1----:R-:W-:Y:S02]  /*0290*/  SHF.L.U32 R65, R65, 0x6, RZ ;  /* 0x0000000641417819 */ /* 0x002fe400000006ff */
[----:B---3--:R-:W-:-:S03]  /*02a0*/  SHF.L.U32 R64, R64, 0x6, RZ ;  /* 0x0000000640407819 */ /* 0x008fc600000006ff */
[----:B------:R-:W-:-:S04]  /*02b0*/  IMAD R5, R65, R3, RZ ;  /* 0x0000000341057224 */ /* 0x000fc800078e02ff */
[----:B----4-:R-:W-:-:S04]  /*02c0*/  IMAD.WIDE.U32 R6, R5, 0x4, R6 ;  /* 0x0000000405067825 */ /* 0x010fc800078e0006 */
[----:B-----5:R-:W-:Y:S02]  /*02d0*/  IMAD R5, R8, R0, R17 ;  /* 0x0000000008057224 */ /* 0x020fe400078e0211 */
[----:B0-----:R-:W-:Y:S01]  /*02e0*/  IMAD.WIDE.U32 R66, R64, 0x4, R66 ;  /* 0x0000000440427825 */ /* 0x001fe200078e0042 */
[----:B------:R-:W-:Y:S06]  /*02f0*/  @!P0 BRA `(.L_x_1) ;  /* 0x0000001400448947 */ /* 0x000fec0003800000 */
[----:B------:R-:W0:Y:S01]  /*0300*/  S2R R19, SR_CgaCtaId ;  /* 0x0000000000137919 */ /* 0x000e220000008800 */
[----:B------:R-:W-:Y:S02]  /*0310*/  LOP3.LUT R18, R16, 0xffff, RZ, 0xc0, !PT ;  /* 0x0000ffff10127812 */ /* 0x000fe400078ec0ff */
[----:B------:R-:W-:Y:S02]  /*0320*/  SHF.L.U32 R9, R2, 0x2, RZ ;  /* 0x0000000202097819 */ /* 0x000fe400000006ff */
[----:B------:R-:W-:Y:S02]  /*0330*/  SHF.L.U32 R10, R17, 0xa, RZ ;  /* 0x0000000a110a7819 */ /* 0x000fe400000006ff */
[----:B------:R-:W-:Y:S02]  /*0340*/  SHF.L.U32 R11, R16, 0x4, RZ ;  /* 0x00000004100b7819 */ /* 0x000fe400000006ff */
[----:B------:R-:W-:Y:S02]  /*0350*/  SHF.R.U32.HI R18, RZ, 0x5, R18 ;  /* 0x00000005ff127819 */ /* 0x000fe40000011612 */
[----:B------:R-:W-:-:S02]  /*0360*/  MOV R4, R6 ;  /* 0x0000000600047202 */ /* 0x000fc40000000f00 */
[----:B------:R-:W-:Y:S02]  /*0370*/  LOP3.LUT R9, R10, R9, RZ, 0xfc, !PT ;  /* 0x000000090a097212 */ /* 0x000fe400078efcff */
[C---:B------:R-:W-:Y:S02]  /*0380*/  SHF.L.U32 R10, R16.reuse, 0x2, RZ ;  /* 0x00000002100a7819 */ /* 0x040fe400000006ff */
[----:B------:R-:W-:Y:S02]  /*0390*/  SHF.R.U32.HI R51, RZ, 0x4, R16 ;  /* 0x00000004ff337819 */ /* 0x000fe40000011610 */
[----:B------:R-:W-:Y:S02]  /*03a0*/  LOP3.LUT R15, R16, 0x80, RZ, 0xc0, !PT ;  /* 0x00000080100f7812 */ /* 0x000fe400078ec0ff */
[----:B------:R-:W-:Y:S02]  /*03b0*/  MOV R6, 0x400 ;  /* 0x0000040000067802 */ /* 0x000fe40000000f00 */
[----:B------:R-:W-:-:S02]  /*03c0*/  LOP3.LUT R16, R11, 0xf0, RZ, 0xc0, !PT ;  /* 0x000000f00b107812 */ /* 0x000fc400078ec0ff */
[----:B------:R-:W-:Y:S02]  /*03d0*/  LOP3.LUT R18, R18, 0x3, RZ, 0xc0, !PT ;  /* 0x0000000312127812 */ /* 0x000fe400078ec0ff */
[----:B------:R-:W-:Y:S02]  /*03e0*/  LEA R15, R8, R15, 0x4 ;  /* 0x0000000f080f7211 */ /* 0x000fe400078e20ff */
[----:B------:R-:W-:Y:S02]  /*03f0*/  LEA R11, R51, R16, 0x8 ;  /* 0x00000010330b7211 */ /* 0x000fe400078e40ff */
[----:B------:R-:W-:Y:S02]  /*0400*/  LOP3.LUT R10, R10, 0x3c, RZ, 0xc0, !PT ;  /* 0x0000003c0a0a7812 */ /* 0x000fe400078ec0ff */
[----:B0-----:R-:W-:Y:S02]  /*0410*/  LEA R6, R19, R6, 0x18 ;  /* 0x0000000613067211 */ /* 0x001fe400078ec0ff */
[----:B------:R-:W-:Y:S01]  /*0420*/  LEA R19, R18, R17, 0x2 ;  /* 0x0000001112137211 */ /* 0x000fe200078e10ff */
[----:B------:R-:W-:Y:S01]  /*0430*/  IMAD R51, R51, R0, R10 ;  /* 0x0000000033337224 */ /* 0x000fe200078e020a */
[----:B------:R-:W-:-:S02]  /*0440*/  SHF.L.U32 R62, R17, 0x2, RZ ;  /* 0x00000002113e7819 */ /* 0x000fc400000006ff */
[-C--:B------:R-:W-:Y:S02]  /*0450*/  IADD3 R61, PT, PT, R9, R6.reuse, RZ ;  /* 0x00000006093d7210 */ /* 0x080fe40007ffe0ff */
[----:B------:R-:W-:Y:S01]  /*0460*/  IADD3 R49, PT, PT, R6, R15, RZ ;  /* 0x0000000f06317210 */ /* 0x000fe20007ffe0ff */
[----:B------:R-:W-:Y:S01]  /*0470*/  IMAD R62, R2, R3, R62 ;  /* 0x00000003023e7224 */ /* 0x000fe200078e023e */
[----:B------:R-:W-:Y:S02]  /*0480*/  IADD3 R60, PT, PT, R6, R11, RZ ;  /* 0x0000000b063c7210 */ /* 0x000fe40007ffe0ff */
[----:B------:R-:W-:Y:S01]  /*0490*/  LEA R48, R19, R6, 0x4 ;  /* 0x0000000613307211 */ /* 0x000fe200078e20ff */
[----:B------:R-:W-:Y:S01]  /*04a0*/  HFMA2 R6, -RZ, RZ, 0, 0 ;  /* 0x00000000ff067431 */ /* 0x000fe200000001ff */
[----:B------:R-:W-:Y:S02]  /*04b0*/  SHF.L.U32 R50, R0, 0x4, RZ ;  /* 0x0000000400327819 */ /* 0x000fe400000006ff */
[----:B------:R-:W-:-:S07]  /*04c0*/  MOV R15, RZ ;  /* 0x000000ff000f7202 */ /* 0x000fce0000000f00 */
.L_x_2:
[----:B------:R-:W-:Y:S02]  /*04d0*/  MOV R8, R4 ;  /* 0x0000000400087202 */ /* 0x000fe40000000f00 */
[----:B------:R-:W-:Y:S01]  /*04e0*/  MOV R9, R7 ;  /* 0x0000000700097202 */ /* 0x000fe20000000f00 */
[----:B------:R-:W-:-:S04]  /*04f0*/  IMAD.WIDE R56, R51, 0x4, R66 ;  /* 0x0000000433387825 */ /* 0x000fc800078e0242 */
[----:B------:R-:W-:Y:S02]  /*0500*/  IMAD.WIDE.U32 R52, R62, 0x4, R8 ;  /* 0x000000043e347825 */ /* 0x000fe400078e0008 */
[----:B------:R-:W2:Y:S04]  /*0510*/  LDG.E.128 R56, desc[UR36][R56.64] ;  /* 0x0000002438387981 */ /* 0x000ea8000c1e1d00 */
[----:B------:R-:W3:Y:S01]  /*0520*/  LDG.E.128 R52, desc[UR36][R52.64] ;  /* 0x0000002434347981 */ /* 0x000ee2000c1e1d00 */
[----:B------:R-:W-:Y:S05]  /*0530*/  WARPSYNC.ALL ;  /* 0x0000000000007948 */ /* 0x000fea0003800000 */
[----:B------:R-:W-:-:S04]  /*0540*/  IADD3 R6, PT, PT, R6, 0x10, RZ ;  /* 0x0000001006067810 */ /* 0x000fc80007ffe0ff */
[----:B------:R-:W-:Y:S02]  /*0550*/  ISETP.GE.AND P0, PT, R6, R3, PT ;  /* 0x000000030600720c */ /* 0x000fe40003f06270 */
[----:B------:R-:W-:Y:S01]  /*0560*/  IADD3 R4, P1, PT, R4, 0x40, RZ ;  /* 0x0000004004047810 */ /* 0x000fe20007f3e0ff */
[----:B------:R-:W-:Y:S01]  /*0570*/  IMAD.WIDE R66, R50, 0x4, R66 ;  /* 0x0000000432427825 */ /* 0x000fe200078e0242 */
[----:B---3--:R-:W-:Y:S04]  /*0580*/  STS [R61], R52 ;  /* 0x000000343d007388 */ /* 0x008fe80000000800 */
[----:B------:R-:W-:Y:S04]  /*0590*/  STS [R61+0x100], R53 ;  /* 0x000100353d007388 */ /* 0x000fe80000000800 */
[----:B------:R-:W-:Y:S04]  /*05a0*/  STS [R61+0x200], R54 ;  /* 0x000200363d007388 */ /* 0x000fe80000000800 */
[----:B------:R-:W-:Y:S04]  /*05b0*/  STS [R61+0x300], R55 ;  /* 0x000300373d007388 */ /* 0x000fe80000000800 */
[----:B--2---:R-:W-:Y:S01]  /*05c0*/  STS.128 [R60+0x1000], R56 ;  /* 0x001000383c007388 */ /* 0x004fe20000000c00 */
[----:B------:R-:W-:Y:S06]  /*05d0*/  BAR.SYNC.DEFER_BLOCKING 0x0 ;  /* 0x0000000000007b1d */ /* 0x000fec0000010000 */
[----:B------:R-:W-:Y:S04]  /*05e0*/  LDS.128 R8, [R49] ;  /* 0x0000000031087984 */ /* 0x000fe80000000c00 */
[----:B------:R-:W0:Y:S04]  /*05f0*/  LDS.128 R16, [R48+0x1000] ;  /* 0x0010000030107984 */ /* 0x000e280000000c00 */
[----:B------:R-:W-:Y:S04]  /*0600*/  LDS.128 R32, [R49+0x100] ;  /* 0x0001000031207984 */ /* 0x000fe80000000c00 */
[----:B------:R-:W1:Y:S04]  /*0610*/  LDS.128 R28, [R48+0x1100] ;  /* 0x00110000301c7984 */ /* 0x000e680000000c00 */
[----:B------:R-:W-:Y:S04]  /*0620*/  LDS.128 R24, [R49+0x200] ;  /* 0x0002000031187984 */ /* 0x000fe80000000c00 */
[----:B------:R-:W2:Y:S01]  /*0630*/  LDS.128 R20, [R48+0x1200] ;  /* 0x0012000030147984 */ /* 0x000ea20000000c00 */
[C---:B0-----:R-:W-:Y:S01]  /*0640*/  FFMA R53, R8.reuse, R16, R44 ;  /* 0x0000001008357223 */ /* 0x041fe2000000002c */
[C---:B------:R-:W-:Y:S01]  /*0650*/  FFMA R44, R8.reuse, R17, R45 ;  /* 0x00000011082c7223 */ /* 0x040fe2000000002d */
[C---:B------:R-:W-:Y:S01]  /*0660*/  FFMA R45, R8.reuse, R18, R46 ;  /* 0x00000012082d7223 */ /* 0x040fe2000000002e */
[----:B------:R-:W-:Y:S01]  /*0670*/  FFMA R8, R8, R19, R47 ;  /* 0x0000001308087223 */ /* 0x000fe2000000002f */
[C---:B------:R-:W-:Y:S01]  /*0680*/  FFMA R46, R9.reuse, R16, R40 ;  /* 0x00000010092e7223 */ /* 0x040fe20000000028 */
[C---:B------:R-:W-:Y:S01]  /*0690*/  FFMA R52, R9.reuse, R17, R41 ;  /* 0x0000001109347223 */ /* 0x040fe20000000029 */
[C---:B------:R-:W-:Y:S01]  /*06a0*/  FFMA R47, R9.reuse, R18, R42 ;  /* 0x00000012092f7223 */ /* 0x040fe2000000002a */
[----:B------:R-:W-:Y:S01]  /*06b0*/  FFMA R54, R9, R19, R43 ;  /* 0x0000001309367223 */ /* 0x000fe2000000002b */
[C---:B------:R-:W-:Y:S01]  /*06c0*/  FFMA R9, R10.reuse, R16, R36 ;  /* 0x000000100a097223 */ /* 0x040fe20000000024 */
[C---:B------:R-:W-:Y:S01]  /*06d0*/  FFMA R56, R10.reuse, R17, R37 ;  /* 0x000000110a387223 */ /* 0x040fe20000000025 */
[C---:B------:R-:W-:Y:S01]  /*06e0*/  FFMA R55, R10.reuse, R18, R38 ;  /* 0x000000120a377223 */ /* 0x040fe20000000026 */
[----:B------:R-:W-:Y:S01]  /*06f0*/  FFMA R10, R10, R19, R39 ;  /* 0x000000130a0a7223 */ /* 0x000fe20000000027 */
[----:B------:R-:W-:Y:S04]  /*0700*/  LDS.128 R40, [R49+0x300] ;  /* 0x0003000031287984 */ /* 0x000fe80000000c00 */
[----:B------:R-:W0:Y:S01]  /*0710*/  LDS.128 R36, [R48+0x1300] ;  /* 0x0013000030247984 */ /* 0x000e220000000c00 */
[C---:B------:R-:W-:Y:S01]  /*0720*/  FFMA R12, R11.reuse, R16, R12 ;  /* 0x000000100b0c7223 */ /* 0x040fe2000000000c */
[C---:B------:R-:W-:Y:S01]  /*0730*/  FFMA R16, R11.reuse, R17, R13 ;  /* 0x000000110b107223 */ /* 0x040fe2000000000d */
[C---:B------:R-:W-:Y:S01]  /*0740*/  FFMA R17, R11.reuse, R18, R14 ;  /* 0x000000120b117223 */ /* 0x040fe2000000000e */
[----:B------:R-:W-:Y:S01]  /*0750*/  FFMA R18, R11, R19, R15 ;  /* 0x000000130b127223 */ /* 0x000fe2000000000f */
[C---:B-1----:R-:W-:Y:S01]  /*0760*/  FFMA R53, R32.reuse, R28, R53 ;  /* 0x0000001c20357223 */ /* 0x042fe20000000035 */
[CC--:B------:R-:W-:Y:S01]  /*0770*/  FFMA R44, R32.reuse, R29.reuse, R44 ;  /* 0x0000001d202c7223 */ /* 0x0c0fe2000000002c */
[----:B------:R-:W-:Y:S01]  /*0780*/  FFMA R45, R32, R30, R45 ;  /* 0x0000001e202d7223 */ /* 0x000fe2000000002d */
[C---:B------:R-:W-:Y:S01]  /*0790*/  FFMA R46, R33.reuse, R28, R46 ;  /* 0x0000001c212e7223 */ /* 0x040fe2000000002e */
[C---:B------:R-:W-:Y:S01]  /*07a0*/  FFMA R52, R33.reuse, R29, R52 ;  /* 0x0000001d21347223 */ /* 0x040fe20000000034 */
[C---:B------:R-:W-:Y:S01]  /*07b0*/  FFMA R47, R33.reuse, R30, R47 ;  /* 0x0000001e212f7223 */ /* 0x040fe2000000002f */
[-C--:B------:R-:W-:Y:S01]  /*07c0*/  FFMA R54, R33, R31.reuse, R54 ;  /* 0x0000001f21367223 */ /* 0x080fe20000000036 */
[-C--:B------:R-:W-:Y:S01]  /*07d0*/  FFMA R19, R34, R28.reuse, R9 ;  /* 0x0000001c22137223 */ /* 0x080fe20000000009 */
[-C--:B------:R-:W-:Y:S01]  /*07e0*/  FFMA R32, R32, R31.reuse, R8 ;  /* 0x0000001f20207223 */ /* 0x080fe20000000008 */
[----:B------:R-:W-:Y:S01]  /*07f0*/  FFMA R58, R34, R31, R10 ;  /* 0x0000001f223a7223 */ /* 0x000fe2000000000a */
[----:B------:R-:W-:Y:S01]  /*0800*/  FFMA R28, R35, R28, R12 ;  /* 0x0000001c231c7223 */ /* 0x000fe2000000000c */
[----:B------:R-:W-:Y:S01]  /*0810*/  LDS.128 R8, [R48+0x1400] ;  /* 0x0014000030087984 */ /* 0x000fe20000000c00 */
[C---:B--2---:R-:W-:Y:S01]  /*0820*/  FFMA R46, R25.reuse, R20, R46 ;  /* 0x00000014192e7223 */ /* 0x044fe2000000002e */
[----:B------:R-:W-:-:S02]  /*0830*/  FFMA R52, R25, R21, R52 ;  /* 0x0000001519347223 */ /* 0x000fc40000000034 */
[----:B------:R-:W1:Y:S01]  /*0840*/  LDS.128 R12, [R49+0x400] ;  /* 0x00040000310c7984 */ /* 0x000e620000000c00 */
[C---:B------:R-:W-:Y:S01]  /*0850*/  FFMA R47, R25.reuse, R22, R47 ;  /* 0x00000016192f7223 */ /* 0x040fe2000000002f */
[----:B------:R-:W-:Y:S01]  /*0860*/  FFMA R54, R25, R23, R54 ;  /* 0x0000001719367223 */ /* 0x000fe20000000036 */
[CC--:B------:R-:W-:Y:S01]  /*0870*/  FFMA R56, R34.reuse, R29.reuse, R56 ;  /* 0x0000001d22387223 */ /* 0x0c0fe20000000038 */
[----:B------:R-:W-:Y:S01]  /*0880*/  FFMA R55, R34, R30, R55 ;  /* 0x0000001e22377223 */ /* 0x000fe20000000037 */
[-C--:B------:R-:W-:Y:S01]  /*0890*/  FFMA R53, R24, R20.reuse, R53 ;  /* 0x0000001418357223 */ /* 0x080fe20000000035 */
[----:B------:R-:W-:Y:S01]  /*08a0*/  FFMA R25, R26, R20, R19 ;  /* 0x000000141a197223 */ /* 0x000fe20000000013 */
[C---:B------:R-:W-:Y:S01]  /*08b0*/  FFMA R34, R35.reuse, R29, R16 ;  /* 0x0000001d23227223 */ /* 0x040fe20000000010 */
[C---:B------:R-:W-:Y:S01]  /*08c0*/  FFMA R33, R35.reuse, R30, R17 ;  /* 0x0000001e23217223 */ /* 0x040fe20000000011 */
[----:B------:R-:W-:Y:S01]  /*08d0*/  FFMA R68, R35, R31, R18 ;  /* 0x0000001f23447223 */ /* 0x000fe20000000012 */
[----:B------:R-:W-:Y:S01]  /*08e0*/  FFMA R20, R27, R20, R28 ;  /* 0x000000141b147223 */ /* 0x000fe2000000001c */
[----:B------:R-:W-:Y:S04]  /*08f0*/  LDS.128 R16, [R48+0x1500] ;  /* 0x0015000030107984 */ /* 0x000fe80000000c00 */
[----:B------:R-:W2:Y:S01]  /*0900*/  LDS.128 R28, [R49+0x500] ;  /* 0x00050000311c7984 */ /* 0x000ea20000000c00 */
[C---:B------:R-:W-:Y:S01]  /*0910*/  FFMA R44, R24.reuse, R21, R44 ;  /* 0x00000015182c7223 */ /* 0x040fe2000000002c */
[C---:B------:R-:W-:Y:S01]  /*0920*/  FFMA R45, R24.reuse, R22, R45 ;  /* 0x00000016182d7223 */ /* 0x040fe2000000002d */
[----:B------:R-:W-:Y:S01]  /*0930*/  FFMA R32, R24, R23, R32 ;  /* 0x0000001718207223 */ /* 0x000fe20000000020 */
[----:B------:R-:W-:Y:S01]  /*0940*/  FFMA R56, R26, R21, R56 ;  /* 0x000000151a387223 */ /* 0x000fe20000000038 */
[-C--:B0-----:R-:W-:Y:S01]  /*0950*/  FFMA R53, R40, R36.reuse, R53 ;  /* 0x0000002428357223 */ /* 0x081fe20000000035 */
[-C--:B------:R-:W-:Y:S01]  /*0960*/  FFMA R46, R41, R36.reuse, R46 ;  /* 0x00000024292e7223 */ /* 0x080fe2000000002e */
[----:B------:R-:W-:Y:S01]  /*0970*/  FFMA R35, R42, R36, R25 ;  /* 0x000000242a237223 */ /* 0x000fe20000000019 */
[CC--:B------:R-:W-:Y:S01]  /*0980*/  FFMA R55, R26.reuse, R22.reuse, R55 ;  /* 0x000000161a377223 */ /* 0x0c0fe20000000037 */
[----:B------:R-:W-:Y:S01]  /*0990*/  FFMA R58, R26, R23, R58 ;  /* 0x000000171a3a7223 */ /* 0x000fe2000000003a */
[C---:B------:R-:W-:Y:S01]  /*09a0*/  FFMA R34, R27.reuse, R21, R34 ;  /* 0x000000151b227223 */ /* 0x040fe20000000022 */
[C---:B------:R-:W-:Y:S01]  /*09b0*/  FFMA R33, R27.reuse, R22, R33 ;  /* 0x000000161b217223 */ /* 0x040fe20000000021 */
[----:B------:R-:W-:Y:S01]  /*09c0*/  FFMA R68, R27, R23, R68 ;  /* 0x000000171b447223 */ /* 0x000fe20000000044 */
[----:B------:R-:W-:Y:S01]  /*09d0*/  FFMA R36, R43, R36, R20 ;  /* 0x000000242b247223 */ /* 0x000fe20000000014 */
[----:B------:R-:W-:Y:S04]  /*09e0*/  LDS.128 R24, [R49+0x600] ;  /* 0x0006000031187984 */ /* 0x000fe80000000c00 */
[----:B------:R-:W0:Y:S01]  /*09f0*/  LDS.128 R20, [R48+0x1600] ;  /* 0x0016000030147984 */ /* 0x000e220000000c00 */
[C---:B------:R-:W-:Y:S01]  /*0a00*/  FFMA R52, R41.reuse, R37, R52 ;  /* 0x0000002529347223 */ /* 0x040fe20000000034 */
[CC--:B------:R-:W-:Y:S01]  /*0a10*/  FFMA R47, R41.reuse, R38.reuse, R47 ;  /* 0x00000026292f7223 */ /* 0x0c0fe2000000002f */
[----:B------:R-:W-:Y:S01]  /*0a20*/  FFMA R54, R41, R39, R54 ;  /* 0x0000002729367223 */ /* 0x000fe20000000036 */
[C---:B------:R-:W-:Y:S01]  /*0a30*/  FFMA R44, R40.reuse, R37, R44 ;  /* 0x00000025282c7223 */ /* 0x040fe2000000002c */
[C---:B------:R-:W-:Y:S01]  /*0a40*/  FFMA R45, R40.reuse, R38, R45 ;  /* 0x00000026282d7223 */ /* 0x040fe2000000002d */
[----:B------:R-:W-:Y:S01]  /*0a50*/  FFMA R32, R40, R39, R32 ;  /* 0x0000002728207223 */ /* 0x000fe20000000020 */
[C---:B-1----:R-:W-:Y:S01]  /*0a60*/  FFMA R46, R13.reuse, R8, R46 ;  /* 0x000000080d2e7223 */ /* 0x042fe2000000002e */
[C---:B------:R-:W-:Y:S01]  /*0a70*/  FFMA R52, R13.reuse, R9, R52 ;  /* 0x000000090d347223 */ /* 0x040fe20000000034 */
[C---:B------:R-:W-:Y:S01]  /*0a80*/  FFMA R47, R13.reuse, R10, R47 ;  /* 0x0000000a0d2f7223 */ /* 0x040fe2000000002f */
[----:B------:R-:W-:Y:S01]  /*0a90*/  FFMA R54, R13, R11, R54 ;  /* 0x0000000b0d367223 */ /* 0x000fe20000000036 */
[C---:B------:R-:W-:Y:S01]  /*0aa0*/  FFMA R53, R12.reuse, R8, R53 ;  /* 0x000000080c357223 */ /* 0x040fe20000000035 */
[C---:B------:R-:W-:Y:S01]  /*0ab0*/  FFMA R44, R12.reuse, R9, R44 ;  /* 0x000000090c2c7223 */ /* 0x040fe2000000002c */
[----:B------:R-:W-:Y:S01]  /*0ac0*/  FFMA R45, R12, R10, R45 ;  /* 0x0000000a0c2d7223 */ /* 0x000fe2000000002d */
[----:B------:R-:W-:Y:S01]  /*0ad0*/  FFMA R13, R14, R8, R35 ;  /* 0x000000080e0d7223 */ /* 0x000fe20000000023 */
[C---:B------:R-:W-:Y:S01]  /*0ae0*/  FFMA R56, R42.reuse, R37, R56 ;  /* 0x000000252a387223 */ /* 0x040fe20000000038 */
[CC--:B------:R-:W-:Y:S01]  /*0af0*/  FFMA R55, R42.reuse, R38.reuse, R55 ;  /* 0x000000262a377223 */ /* 0x0c0fe20000000037 */
[----:B------:R-:W-:Y:S01]  /*0b00*/  FFMA R58, R42, R39, R58 ;  /* 0x000000272a3a7223 */ /* 0x000fe2000000003a */
[C---:B------:R-:W-:Y:S01]  /*0b10*/  FFMA R40, R43.reuse, R37, R34 ;  /* 0x000000252b287223 */ /* 0x040fe20000000022 */
[C---:B------:R-:W-:Y:S01]  /*0b20*/  FFMA R41, R43.reuse, R38, R33 ;  /* 0x000000262b297223 */ /* 0x040fe20000000021 */
[----:B------:R-:W-:Y:S01]  /*0b30*/  FFMA R68, R43, R39, R68 ;  /* 0x000000272b447223 */ /* 0x000fe20000000044 */
        /* <DEDUP_REMOVED lines=21> */
[C---:B0-----:R-:W-:Y:S01]  /*0c90*/  FFMA R46, R25.reuse, R20, R46 ;  /* 0x00000014192e7223 */ /* 0x041fe2000000002e */
[----:B------:R-:W-:-:S02]  /*0ca0*/  FFMA R52, R25, R21, R52 ;  /* 0x0000001519347223 */ /* 0x000fc40000000034 */
[----:B------:R-:W0:Y:S01]  /*0cb0*/  LDS.128 R8, [R48+0x1800] ;  /* 0x0018000030087984 */ /* 0x000e220000000c00 */
        /* <DEDUP_REMOVED lines=14> */
[----:B------:R-:W-:Y:S04]  /*0da0*/  LDS.128 R28, [R49+0x900] ;  /* 0x00090000311c7984 */ /* 0x000fe80000000c00 */
[----:B------:R-:W2:Y:S01]  /*0db0*/  LDS.128 R16, [R48+0x1900] ;  /* 0x0019000030107984 */ /* 0x000ea20000000c00 */
        /* <DEDUP_REMOVED lines=17> */
[----:B------:R-:W1:Y:S01]  /*0ed0*/  LDS.128 R20, [R48+0x1a00] ;  /* 0x001a000030147984 */ /* 0x000e620000000c00 */
[C---:B0-----:R-:W-:Y:S01]  /*0ee0*/  FFMA R46, R13.reuse, R8, R46 ;  /* 0x000000080d2e7223 */ /* 0x041fe2000000002e */
        /* <DEDUP_REMOVED lines=32> */
[C---:B------:R-:W-:Y:S01]  /*10f0*/  FFMA R16, R31.reuse, R16, R8 ;  /* 0x000000101f107223 */ /* 0x040fe20000000008 */
[----:B------:R-:W-:Y:S04]  /*1100*/  LDS.128 R12, [R48+0x1c00] ;  /* 0x001c0000300c7984 */ /* 0x000fe80000000c00 */
[----:B------:R-:W2:Y:S01]  /*1110*/  LDS.128 R8, [R49+0xc00] ;  /* 0x000c000031087984 */ /* 0x000ea20000000c00 */
        /* <DEDUP_REMOVED lines=20> */
[----:B------:R-:W-:Y:S01]  /*1260*/  LDS.128 R16, [R49+0xd00] ;  /* 0x000d000031107984 */ /* 0x000fe20000000c00 */
[C---:B------:R-:W-:Y:S01]  /*1270*/  FFMA R21, R27.reuse, R22, R41 ;  /* 0x000000161b157223 */ /* 0x040fe20000000029 */
[----:B------:R-:W-:Y:S01]  /*1280*/  FFMA R68, R27, R23, R68 ;  /* 0x000000171b447223 */ /* 0x000fe20000000044 */
[C---:B0-----:R-:W-:Y:S01]  /*1290*/  FFMA R53, R36.reuse, R32, R53 ;  /* 0x0000002024357223 */ /* 0x041fe20000000035 */
[----:B------:R-:W0:Y:S01]  /*12a0*/  LDS.128 R28, [R48+0x1d00] ;  /* 0x001d0000301c7984 */ /* 0x000e220000000c00 */
        /* <DEDUP_REMOVED lines=9> */
[CC--:B------:R-:W-:Y:S01]  /*1340*/  FFMA R55, R38.reuse, R34.reuse, R55 ;  /* 0x0000002226377223 */ /* 0x0c0fe20000000037 */
[----:B------:R-:W-:Y:S01]  /*1350*/  FFMA R58, R38, R35, R58 ;  /* 0x00000023263a7223 */ /* 0x000fe2000000003a */
[----:B------:R-:W-:Y:S01]  /*1360*/  LDS.128 R40, [R49+0xe00] ;  /* 0x000e000031287984 */ /* 0x000fe20000000c00 */
[C---:B------:R-:W-:Y:S01]  /*1370*/  FFMA R38, R39.reuse, R33, R26 ;  /* 0x0000002127267223 */ /* 0x040fe2000000001a */
[C---:B------:R-:W-:Y:S01]  /*1380*/  FFMA R33, R39.reuse, R34, R21 ;  /* 0x0000002227217223 */ /* 0x040fe20000000015 */
[C---:B------:R-:W-:Y:S01]  /*1390*/  FFMA R68, R39.reuse, R35, R68 ;  /* 0x0000002327447223 */ /* 0x040fe20000000044 */
[----:B------:R-:W1:Y:S01]  /*13a0*/  LDS.128 R44, [R48+0x1e00] ;  /* 0x001e0000302c7984 */ /* 0x000e620000000c00 */
[----:B------:R-:W-:Y:S01]  /*13b0*/  FFMA R32, R39, R32, R20 ;  /* 0x0000002027207223 */ /* 0x000fe20000000014 */
[C---:B--2---:R-:W-:Y:S01]  /*13c0*/  FFMA R53, R8.reuse, R12, R53 ;  /* 0x0000000c08357223 */ /* 0x044fe20000000035 */
[C---:B------:R-:W-:Y:S01]  /*13d0*/  FFMA R34, R8.reuse, R13, R22 ;  /* 0x0000000d08227223 */ /* 0x040fe20000000016 */
[CC--:B------:R-:W-:Y:S01]  /*13e0*/  FFMA R35, R8.reuse, R14.reuse, R23 ;  /* 0x0000000e08237223 */ /* 0x0c0fe20000000017 */
[----:B------:R-:W-:Y:S01]  /*13f0*/  FFMA R8, R8, R15, R24 ;  /* 0x0000000f08087223 */ /* 0x000fe20000000018 */
[C---:B------:R-:W-:Y:S01]  /*1400*/  FFMA R39, R9.reuse, R14, R27 ;  /* 0x0000000e09277223 */ /* 0x040fe2000000001b */
[----:B------:R-:W-:Y:S04]  /*1410*/  LDS.128 R20, [R49+0xf00] ;  /* 0x000f000031147984 */ /* 0x000fe80000000c00 */
[----:B------:R-:W2:Y:S01]  /*1420*/  LDS.128 R24, [R48+0x1f00] ;  /* 0x001f000030187984 */ /* 0x000ea20000000c00 */
[CC--:B------:R-:W-:Y:S01]  /*1430*/  FFMA R36, R9.reuse, R12.reuse, R36 ;  /* 0x0000000c09247223 */ /* 0x0c0fe20000000024 */
[C---:B------:R-:W-:Y:S01]  /*1440*/  FFMA R37, R10.reuse, R12, R37 ;  /* 0x0000000c0a257223 */ /* 0x040fe20000000025 */
[C---:B------:R-:W-:Y:S01]  /*1450*/  FFMA R52, R9.reuse, R13, R52 ;  /* 0x0000000d09347223 */ /* 0x040fe20000000034 */
[----:B------:R-:W-:Y:S01]  /*1460*/  FFMA R54, R9, R15, R54 ;  /* 0x0000000f09367223 */ /* 0x000fe20000000036 */
[C---:B------:R-:W-:Y:S01]  /*1470*/  FFMA R56, R10.reuse, R13, R56 ;  /* 0x0000000d0a387223 */ /* 0x040fe20000000038 */
[C---:B------:R-:W-:Y:S01]  /*1480*/  FFMA R55, R10.reuse, R14, R55 ;  /* 0x0000000e0a377223 */ /* 0x040fe20000000037 */
[----:B------:R-:W-:Y:S01]  /*1490*/  FFMA R58, R10, R15, R58 ;  /* 0x0000000f0a3a7223 */ /* 0x000fe2000000003a */
[C---:B------:R-:W-:Y:S01]  /*14a0*/  FFMA R32, R11.reuse, R12, R32 ;  /* 0x0000000c0b207223 */ /* 0x040fe20000000020 */
[C---:B------:R-:W-:Y:S01]  /*14b0*/  FFMA R38, R11.reuse, R13, R38 ;  /* 0x0000000d0b267223 */ /* 0x040fe20000000026 */
[C---:B------:R-:W-:Y:S01]  /*14c0*/  FFMA R33, R11.reuse, R14, R33 ;  /* 0x0000000e0b217223 */ /* 0x040fe20000000021 */
[----:B------:R-:W-:Y:S01]  /*14d0*/  FFMA R68, R11, R15, R68 ;  /* 0x0000000f0b447223 */ /* 0x000fe20000000044 */
[CC--:B0-----:R-:W-:Y:S01]  /*14e0*/  FFMA R36, R17.reuse, R28.reuse, R36 ;  /* 0x0000001c11247223 */ /* 0x0c1fe20000000024 */
[C---:B------:R-:W-:Y:S01]  /*14f0*/  FFMA R53, R16.reuse, R28, R53 ;  /* 0x0000001c10357223 */ /* 0x040fe20000000035 */
[C---:B------:R-:W-:Y:S01]  /*1500*/  FFMA R34, R16.reuse, R29, R34 ;  /* 0x0000001d10227223 */ /* 0x040fe20000000022 */
[CC--:B------:R-:W-:Y:S01]  /*1510*/  FFMA R35, R16.reuse, R30.reuse, R35 ;  /* 0x0000001e10237223 */ /* 0x0c0fe20000000023 */
[----:B------:R-:W-:Y:S01]  /*1520*/  FFMA R8, R16, R31, R8 ;  /* 0x0000001f10087223 */ /* 0x000fe20000000008 */
[C---:B------:R-:W-:Y:S01]  /*1530*/  FFMA R39, R17.reuse, R30, R39 ;  /* 0x0000001e11277223 */ /* 0x040fe20000000027 */
        /* <DEDUP_REMOVED lines=10> */
[C---:B-1----:R-:W-:Y:S01]  /*15e0*/  FFMA R36, R41.reuse, R44, R36 ;  /* 0x0000002c29247223 */ /* 0x042fe20000000024 */
[C---:B------:R-:W-:Y:S01]  /*15f0*/  FFMA R39, R41.reuse, R46, R39 ;  /* 0x0000002e29277223 */ /* 0x040fe20000000027 */
[-C--:B------:R-:W-:Y:S01]  /*1600*/  FFMA R37, R42, R44.reuse, R37 ;  /* 0x0000002c2a257223 */ /* 0x080fe20000000025 */
[C---:B------:R-:W-:Y:S01]  /*1610*/  FFMA R53, R40.reuse, R44, R53 ;  /* 0x0000002c28357223 */ /* 0x040fe20000000035 */
[C---:B------:R-:W-:Y:S01]  /*1620*/  FFMA R34, R40.reuse, R45, R34 ;  /* 0x0000002d28227223 */ /* 0x040fe20000000022 */
[CC--:B------:R-:W-:Y:S01]  /*1630*/  FFMA R35, R40.reuse, R46.reuse, R35 ;  /* 0x0000002e28237223 */ /* 0x0c0fe20000000023 */
[----:B------:R-:W-:Y:S01]  /*1640*/  FFMA R8, R40, R47, R8 ;  /* 0x0000002f28087223 */ /* 0x000fe20000000008 */
        /* <DEDUP_REMOVED lines=9> */
[C---:B--2---:R-:W-:Y:S01]  /*16e0*/  FFMA R40, R21.reuse, R24, R36 ;  /* 0x0000001815287223 */ /* 0x044fe20000000024 */
        /* <DEDUP_REMOVED lines=15> */
[----:B------:R-:W-:Y:S01]  /*17e0*/  IADD3.X R7, PT, PT, RZ, R7, RZ, P1, !PT ;  /* 0x00000007ff077210 */ /* 0x000fe20000ffe4ff */
[----:B------:R-:W-:Y:S06]  /*17f0*/  BAR.SYNC.DEFER_BLOCKING 0x0 ;  /* 0x0000000000007b1d */ /* 0x000fec0000010000 */
[----:B------:R-:W-:Y:S05]  /*1800*/  @!P0 BRA `(.L_x_2) ;  /* 0xffffffec00308947 */ /* 0x000fea000383ffff */
.L_x_1:
[----:B------:R-:W0:Y:S01]  /*1810*/  LDCU.64 UR4, c[0x0][0x390] ;  /* 0x00007200ff0477ac */ /* 0x000e220008000a00 */
[----:B------:R-:W-:Y:S02]  /*1820*/  LOP3.LUT R65, R65, 0x20, R2, 0xf8, !PT ;  /* 0x0000002041417812 */ /* 0x000fe400078ef802 */
[----:B------:R-:W-:Y:S02]  /*1830*/  LOP3.LUT R63, R64, 0x30, R63, 0xf8, !PT ;  /* 0x00000030403f7812 */ /* 0x000fe400078ef83f */
[----:B------:R-:W-:-:S03]  /*1840*/  SHF.L.U32 R5, R5, 0x2, RZ ;  /* 0x0000000205057819 */ /* 0x000fc600000006ff */
[-C--:B------:R-:W-:Y:S01]  /*1850*/  IMAD R63, R65, R0.reuse, R63 ;  /* 0x00000000413f7224 */ /* 0x080fe200078e023f */
[----:B------:R-:W-:-:S04]  /*1860*/  IADD3 R4, PT, PT, R5, R0, RZ ;  /* 0x0000000005047210 */ /* 0x000fc80007ffe0ff */
[----:B------:R-:W-:Y:S02]  /*1870*/  IADD3 R3, P0, PT, R63, R5, RZ ;  /* 0x000000053f037210 */ /* 0x000fe40007f1e0ff */
[-C--:B------:R-:W-:Y:S02]  /*1880*/  IADD3 R6, PT, PT, R4, R0.reuse, RZ ;  /* 0x0000000004067210 */ /* 0x080fe40007ffe0ff */
[----:B------:R-:W-:Y:S02]  /*1890*/  LEA.HI.X.SX32 R8, R5, RZ, 0x1, P0 ;  /* 0x000000ff05087211 */ /* 0x000fe400000f0eff */
[----:B------:R-:W-:Y:S02]  /*18a0*/  IADD3 R0, PT, PT, R6, R0, RZ ;  /* 0x0000000006007210 */ /* 0x000fe40007ffe0ff */
[----:B0-----:R-:W-:Y:S02]  /*18b0*/  LEA R2, P0, R3, UR4, 0x2 ;  /* 0x0000000403027c11 */ /* 0x001fe4000f8010ff */
[----:B------:R-:W-:-:S02]  /*18c0*/  IADD3 R5, P1, PT, R63, R4, RZ ;  /* 0x000000043f057210 */ /* 0x000fc40007f3e0ff */
[C---:B------:R-:W-:Y:S02]  /*18d0*/  IADD3 R7, P2, PT, R63.reuse, R6, RZ ;  /* 0x000000063f077210 */ /* 0x040fe40007f5e0ff */
[----:B------:R-:W-:Y:S02]  /*18e0*/  IADD3 R63, P3, PT, R63, R0, RZ ;  /* 0x000000003f3f7210 */ /* 0x000fe40007f7e0ff */
[----:B------:R-:W-:Y:S02]  /*18f0*/  LEA.HI.X R3, R3, UR5, R8, 0x2, P0 ;  /* 0x0000000503037c11 */ /* 0x000fe400080f1408 */
[----:B------:R-:W-:Y:S02]  /*1900*/  LEA.HI.X.SX32 R16, R4, RZ, 0x1, P1 ;  /* 0x000000ff04107211 */ /* 0x000fe400008f0eff */
[----:B------:R-:W-:Y:S01]  /*1910*/  LEA.HI.X.SX32 R10, R6, RZ, 0x1, P2 ;  /* 0x000000ff060a7211 */ /* 0x000fe200010f0eff */
[----:B------:R-:W-:Y:S01]  /*1920*/  STG.E.128 desc[UR36][R2.64], R44 ;  /* 0x0000002c02007986 */ /* 0x000fe2000c101d24 */
[----:B------:R-:W-:-:S02]  /*1930*/  LEA R4, P0, R5, UR4, 0x2 ;  /* 0x0000000405047c11 */ /* 0x000fc4000f8010ff */
[----:B------:R-:W-:Y:S02]  /*1940*/  LEA R6, P1, R7, UR4, 0x2 ;  /* 0x0000000407067c11 */ /* 0x000fe4000f8210ff */
[----:B------:R-:W-:Y:S02]  /*1950*/  LEA.HI.X.SX32 R0, R0, RZ, 0x1, P3 ;  /* 0x000000ff00007211 */ /* 0x000fe400018f0eff */
[----:B------:R-:W-:Y:S02]  /*1960*/  LEA R8, P2, R63, UR4, 0x2 ;  /* 0x000000043f087c11 */ /* 0x000fe4000f8410ff */
[----:B------:R-:W-:Y:S02]  /*1970*/  LEA.HI.X R5, R5, UR5, R16, 0x2, P0 ;  /* 0x0000000505057c11 */ /* 0x000fe400080f1410 */
[----:B------:R-:W-:Y:S02]  /*1980*/  LEA.HI.X R7, R7, UR5, R10, 0x2, P1 ;  /* 0x0000000507077c11 */ /* 0x000fe400088f140a */
[----:B------:R-:W-:Y:S01]  /*1990*/  LEA.HI.X R9, R63, UR5, R0, 0x2, P2 ;  /* 0x000000053f097c11 */ /* 0x000fe200090f1400 */
[----:B------:R-:W-:Y:S04]  /*19a0*/  STG.E.128 desc[UR36][R4.64], R40 ;  /* 0x0000002804007986 */ /* 0x000fe8000c101d24 */
[----:B------:R-:W-:Y:S04]  /*19b0*/  STG.E.128 desc[UR36][R6.64], R36 ;  /* 0x0000002406007986 */ /* 0x000fe8000c101d24 */
[----:B------:R-:W-:Y:S01]  /*19c0*/  STG.E.128 desc[UR36][R8.64], R12 ;  /* 0x0000000c08007986 */ /* 0x000fe2000c101d24 */
[----:B------:R-:W-:Y:S05]  /*19d0*/  EXIT ;  /* 0x000000000000794d */ /* 0x000fea0003800000 */
.L_x_3:
[----:B------:R-:W-:-:S00]  /*19e0*/  BRA `(.L_x_3) ;  /* 0xfffffffc00fc7947 */ /* 0x000fc0000383ffff */
[----:B------:R-:W-:-:S00]  /*19f0*/  NOP ;  /* 0x0000000000007918 */ /* 0x000fc00000000000 */
        /* <DEDUP_REMOVED lines=8> */
.L_x_4:


//--------------------- .nv.global.init           --------------------------
	.section	.nv.global.init,"aw",@progbits
.nv.global.init:
	.type		$str$1,@object
	.size		$str$1,($str - $str$1)
$str$1:
        /*0000*/ 	.byte	0x2f, 0x74, 0x6d, 0x70, 0x2f, 0x73, 0x61, 0x73, 0x73, 0x5f, 0x63, 0x75, 0x5f, 0x6a, 0x76, 0x35
        /*0010*/ 	.byte	0x65, 0x69, 0x30, 0x72, 0x35, 0x2f, 0x6b, 0x2e, 0x63, 0x75, 0x00
	.type		$str,@object
	.size		$str,(__unnamed_1 - $str)
$str:
        /*001b*/ 	.byte	0x6f, 0x75, 0x74, 0x70, 0x75, 0x74, 0x73, 0x50, 0x65, 0x72, 0x42, 0x6c, 0x6f, 0x63, 0x6b, 0x2f
        /*002b*/ 	.byte	0x6f, 0x75, 0x74, 0x70, 0x75, 0x74, 0x73, 0x50, 0x65, 0x72, 0x54, 0x69, 0x6c, 0x65, 0x20, 0x3d
        /*003b*/ 	.byte	0x3d, 0x20, 0x62, 0x6c, 0x6f, 0x63, 0x6b, 0x44, 0x69, 0x6d, 0x2e, 0x78, 0x00
	.type		__unnamed_1,@object
	.size		__unnamed_1,(.L_0 - __unnamed_1)
__unnamed_1:
        /*0048*/ 	.byte	0x76, 0x6f, 0x69, 0x64, 0x20, 0x6d, 0x61, 0x74, 0x4d, 0x75, 0x6c, 0x4b, 0x65, 0x72, 0x6e, 0x65
        /*0058*/ 	.byte	0x6c, 0x28, 0x66, 0x6c, 0x6f, 0x61, 0x74, 0x20, 0x2a, 0x2c, 0x20, 0x66, 0x6c, 0x6f, 0x61, 0x74
        /*0068*/ 	.byte	0x20, 0x2a, 0x2c, 0x20, 0x66, 0x6c, 0x6f, 0x61, 0x74, 0x20, 0x2a, 0x2c, 0x20, 0x69, 0x6e, 0x74
        /*0078*/ 	.byte	0x2c, 0x20, 0x69, 0x6e, 0x74, 0x2c, 0x20, 0x69, 0x6e, 0x74, 0x29, 0x00
.L_0:


//--------------------- .nv.shared._Z12matMulKernelPfS_S_iii --------------------------
	.section	.nv.shared._Z12matMulKernelPfS_S_iii,"aw",@nobits
	.sectionflags	@""
	.align	16
	.zero		1024


//--------------------- .nv.shared.reserved.0     --------------------------
	.section	.nv.shared.reserved.0,"aw",@nobits
	.weak		__nv_reservedSMEM_offset_0_alias
	.size		__nv_reservedSMEM_offset_0_alias, 0, 64
	.other		__nv_reservedSMEM_offset_0_alias,@"STO_CUDA_RESERVED_SHARED STV_DEFAULT"
__nv_reservedSMEM_offset_0_alias:
	.zero		0
	.zero		64


//--------------------- .nv.constant0._Z12matMulKernelPfS_S_iii --------------------------
	.section	.nv.constant0._Z12matMulKernelPfS_S_iii,"a",@progbits
	.sectionflags	@""
	.align	4
.nv.constant0._Z12matMulKernelPfS_S_iii:
	.zero		932


//--------------------- SYMBOLS --------------------------

	.type		.nv.reservedSmem.offset0,@object
	.size		.nv.reservedSmem.offset0,0x4
	.type		.nv.reservedSmem.cap,@object
	.size		.nv.reservedSmem.cap,0x4
	.type		__assertfail,@function
